	.headerflags	@"EF_CUDA_TEXMODE_UNIFIED EF_CUDA_64BIT_ADDRESS EF_CUDA_ACCELERATORS EF_CUDA_SM90 EF_CUDA_VIRTUAL_SM(EF_CUDA_SM90)"
	.elftype	@"ET_EXEC"


//--------------------- .nv.info                  --------------------------
	.section	.nv.info,"",@"SHT_CUDA_INFO"
	.align	4


	//----- nvinfo : EIATTR_REGCOUNT
	.align		4
        /*0000*/ 	.byte	0x04, 0x2f
        /*0002*/ 	.short	(.L_1 - .L_0)
	.align		4
.L_0:
        /*0004*/ 	.word	index@(triton_poi_fused_convolution_relu_19)
        /*0008*/ 	.word	0x0000001e


	//----- nvinfo : EIATTR_MIN_STACK_SIZE
	.align		4
.L_1:
        /*000c*/ 	.byte	0x04, 0x12
        /*000e*/ 	.short	(.L_3 - .L_2)
	.align		4
.L_2:
        /*0010*/ 	.word	index@(triton_poi_fused_convolution_relu_19)
        /*0014*/ 	.word	0x00000000


	//----- nvinfo : EIATTR_FRAME_SIZE
	.align		4
.L_3:
        /*0018*/ 	.byte	0x04, 0x11
        /*001a*/ 	.short	(.L_5 - .L_4)
	.align		4
.L_4:
        /*001c*/ 	.word	index@(triton_poi_fused_convolution_relu_19)
        /*0020*/ 	.word	0x00000000


	//----- nvinfo : EIATTR_MIN_STACK_SIZE
	.align		4
.L_5:
        /*0024*/ 	.byte	0x04, 0x12
        /*0026*/ 	.short	(.L_7 - .L_6)
	.align		4
.L_6:
        /*0028*/ 	.word	index@(triton_poi_fused_convolution_relu_19)
        /*002c*/ 	.word	0x00000000
.L_7:


//--------------------- .nv.info.triton_poi_fused_convolution_relu_19 --------------------------
	.section	.nv.info.triton_poi_fused_convolution_relu_19,"",@"SHT_CUDA_INFO"
	.sectionflags	@""
	.align	4


	//----- nvinfo : EIATTR_CUDA_API_VERSION
	.align		4
        /*0000*/ 	.byte	0x04, 0x37
        /*0002*/ 	.short	(.L_9 - .L_8)
.L_8:
        /*0004*/ 	.word	0x0000007c


	//----- nvinfo : EIATTR_KPARAM_INFO
	.align		4
.L_9:
        /*0008*/ 	.byte	0x04, 0x17
        /*000a*/ 	.short	(.L_11 - .L_10)
.L_10:
        /*000c*/ 	.word	0x00000000
        /*0010*/ 	.short	0x0004
        /*0012*/ 	.short	0x001c
        /*0014*/ 	.byte	0x00, 0xf0, 0x11, 0x00


	//----- nvinfo : EIATTR_KPARAM_INFO
	.align		4
.L_11:
        /*0018*/ 	.byte	0x04, 0x17
        /*001a*/ 	.short	(.L_13 - .L_12)
.L_12:
        /*001c*/ 	.word	0x00000000
        /*0020*/ 	.short	0x0003
        /*0022*/ 	.short	0x0018
        /*0024*/ 	.byte	0x00, 0xf0, 0x11, 0x00


	//----- nvinfo : EIATTR_KPARAM_INFO
	.align		4
.L_13:
        /*0028*/ 	.byte	0x04, 0x17
        /*002a*/ 	.short	(.L_15 - .L_14)
.L_14:
        /*002c*/ 	.word	0x00000000
        /*0030*/ 	.short	0x0002
        /*0032*/ 	.short	0x0010
        /*0034*/ 	.byte	0x00, 0xf4, 0x21, 0x00


	//----- nvinfo : EIATTR_KPARAM_INFO
	.align		4
.L_15:
        /*0038*/ 	.byte	0x04, 0x17
        /*003a*/ 	.short	(.L_17 - .L_16)
.L_16:
        /*003c*/ 	.word	0x00000000
        /*0040*/ 	.short	0x0001
        /*0042*/ 	.short	0x0008
        /*0044*/ 	.byte	0x00, 0xf4, 0x21, 0x00


	//----- nvinfo : EIATTR_KPARAM_INFO
	.align		4
.L_17:
        /*0048*/ 	.byte	0x04, 0x17
        /*004a*/ 	.short	(.L_19 - .L_18)
.L_18:
        /*004c*/ 	.word	0x00000000
        /*0050*/ 	.short	0x0000
        /*0052*/ 	.short	0x0000
        /*0054*/ 	.byte	0x00, 0xf4, 0x21, 0x00


	//----- nvinfo : EIATTR_SPARSE_MMA_MASK
	.align		4
.L_19:
        /*0058*/ 	.byte	0x03, 0x50
        /*005a*/ 	.short	0x0000


	//----- nvinfo : EIATTR_MAXREG_COUNT
	.align		4
        /*005c*/ 	.byte	0x03, 0x1b
        /*005e*/ 	.short	0x00ff


	//----- nvinfo : EIATTR_EXIT_INSTR_OFFSETS
	.align		4
        /*0060*/ 	.byte	0x04, 0x1c
        /*0062*/ 	.short	(.L_21 - .L_20)


	//   ....[0]....
.L_20:
        /*0064*/ 	.word	0x000006c0


	//   ....[1]....
        /*0068*/ 	.word	0x00000750


	//----- nvinfo : EIATTR_REQNTID
	.align		4
.L_21:
        /*006c*/ 	.byte	0x04, 0x10
        /*006e*/ 	.short	(.L_23 - .L_22)
.L_22:
        /*0070*/ 	.word	0x00000080
        /*0074*/ 	.word	0x00000001
        /*0078*/ 	.word	0x00000001


	//----- nvinfo : EIATTR_CBANK_PARAM_SIZE
	.align		4
.L_23:
        /*007c*/ 	.byte	0x03, 0x19
        /*007e*/ 	.short	0x0020


	//----- nvinfo : EIATTR_PARAM_CBANK
	.align		4
        /*0080*/ 	.byte	0x04, 0x0a
        /*0082*/ 	.short	(.L_25 - .L_24)
	.align		4
.L_24:
        /*0084*/ 	.word	index@(.nv.constant0.triton_poi_fused_convolution_relu_19)
        /*0088*/ 	.short	0x0210
        /*008a*/ 	.short	0x0020


	//----- nvinfo : EIATTR_SW_WAR
	.align		4
.L_25:
        /*008c*/ 	.byte	0x04, 0x36
        /*008e*/ 	.short	(.L_27 - .L_26)
.L_26:
        /*0090*/ 	.word	0x00000008
.L_27:


//--------------------- .nv.callgraph             --------------------------
	.section	.nv.callgraph,"",@"SHT_CUDA_CALLGRAPH"
	.align	4
	.sectionentsize	8
	.align		4
        /*0000*/ 	.word	0x00000000
	.align		4
        /*0004*/ 	.word	0xffffffff
	.align		4
        /*0008*/ 	.word	0x00000000
	.align		4
        /*000c*/ 	.word	0xfffffffe
	.align		4
        /*0010*/ 	.word	0x00000000
	.align		4
        /*0014*/ 	.word	0xfffffffd
	.align		4
        /*0018*/ 	.word	0x00000000
	.align		4
        /*001c*/ 	.word	0xfffffffc


//--------------------- .text.triton_poi_fused_convolution_relu_19 --------------------------
	.section	.text.triton_poi_fused_convolution_relu_19,"ax",@progbits
	.sectionflags	@"SHF_BARRIERS=1"
	.align	128
        .global         triton_poi_fused_convolution_relu_19
        .type           triton_poi_fused_convolution_relu_19,@function
        .size           triton_poi_fused_convolution_relu_19,(.L_x_1 - triton_poi_fused_convolution_relu_19)
        .other          triton_poi_fused_convolution_relu_19,@"STO_CUDA_ENTRY STV_DEFAULT"
triton_poi_fused_convolution_relu_19:
.text.triton_poi_fused_convolution_relu_19:
[----:B------:R-:W0:Y:S02]  /*0000*/  LDC R1, c[0x0][0x28] ;  /* 0x00000a00ff017b82 */ /* 0x000e240000000800 */
[----:B------:R-:W1:Y:S01]  /*0010*/  S2R R0, SR_CTAID.Y ;  /* 0x0000000000007919 */ /* 0x000e620000002600 */
[----:B------:R-:W2:Y:S01]  /*0020*/  LDC.64 R4, c[0x0][0x210] ;  /* 0x00008400ff047b82 */ /* 0x000ea20000000a00 */
[----:B------:R-:W-:Y:S01]  /*0030*/  ULDC.64 UR6, c[0x0][0x208] ;  /* 0x0000820000067ab9 */ /* 0x000fe20000000a00 */
[----:B------:R-:W3:Y:S01]  /*0040*/  S2R R16, SR_TID.X ;  /* 0x0000000000107919 */ /* 0x000ee20000002100 */
[----:B------:R-:W4:Y:S01]  /*0050*/  S2R R17, SR_CTAID.X ;  /* 0x0000000000117919 */ /* 0x000f220000002500 */
[----:B-1----:R-:W-:Y:S01]  /*0060*/  IMAD.SHL.U32 R3, R0, 0x20, RZ ;  /* 0x0000002000037824 */ /* 0x002fe200078e00ff */
[----:B------:R-:W-:Y:S01]  /*0070*/  SHF.R.S32.HI R7, RZ, 0x1a, R0 ;  /* 0x0000001aff077819 */ /* 0x000fe20000011400 */
[----:B---3--:R-:W-:-:S03]  /*0080*/  IMAD.SHL.U32 R2, R16, 0x4, RZ ;  /* 0x0000000410027824 */ /* 0x008fc600078e00ff */
[----:B------:R-:W-:Y:S02]  /*0090*/  SGXT R7, R7, 0x1 ;  /* 0x000000010707781a */ /* 0x000fe40000000200 */
[----:B------:R-:W-:Y:S01]  /*00a0*/  SHF.R.U32.HI R10, RZ, 0x3, R16 ;  /* 0x00000003ff0a7819 */ /* 0x000fe20000011610 */
[----:B----4-:R-:W-:Y:S01]  /*00b0*/  IMAD.SHL.U32 R17, R17, 0x20, RZ ;  /* 0x0000002011117824 */ /* 0x010fe200078e00ff */
[----:B------:R-:W-:-:S04]  /*00c0*/  LOP3.LUT R0, R3, 0x1c, R2, 0xf8, !PT ;  /* 0x0000001c03007812 */ /* 0x000fc800078ef802 */
[----:B------:R-:W-:Y:S02]  /*00d0*/  LEA.HI R8, R7, R0, RZ, 0x9 ;  /* 0x0000000007087211 */ /* 0x000fe400078f48ff */
[----:B------:R-:W1:Y:S02]  /*00e0*/  LDC.64 R6, c[0x0][0x218] ;  /* 0x00008600ff067b82 */ /* 0x000e640000000a00 */
[C---:B------:R-:W-:Y:S01]  /*00f0*/  LOP3.LUT R9, R8.reuse, 0xfffffe00, RZ, 0xc0, !PT ;  /* 0xfffffe0008097812 */ /* 0x040fe200078ec0ff */
[----:B------:R-:W-:-:S04]  /*0100*/  IMAD.SHL.U32 R8, R8, 0x40, RZ ;  /* 0x0000004008087824 */ /* 0x000fc800078e00ff */
[----:B------:R-:W-:Y:S01]  /*0110*/  IMAD.IADD R13, R0, 0x1, -R9 ;  /* 0x00000001000d7824 */ /* 0x000fe200078e0a09 */
[----:B------:R-:W-:Y:S02]  /*0120*/  SGXT.U32 R0, R10, 0x4 ;  /* 0x000000040a00781a */ /* 0x000fe40000000000 */
[----:B------:R-:W-:Y:S02]  /*0130*/  LOP3.LUT R10, R8, 0xffff8000, RZ, 0xc0, !PT ;  /* 0xffff8000080a7812 */ /* 0x000fe400078ec0ff */
[----:B------:R-:W-:Y:S02]  /*0140*/  LOP3.LUT R8, R17, R0, RZ, 0xfc, !PT ;  /* 0x0000000011087212 */ /* 0x000fe400078efcff */
[----:B------:R-:W-:Y:S01]  /*0150*/  LOP3.LUT R9, R17, 0x10, R0, 0xfe, !PT ;  /* 0x0000001011097812 */ /* 0x000fe200078efe00 */
[----:B------:R-:W-:Y:S01]  /*0160*/  IMAD.IADD R10, R13, 0x1, R10 ;  /* 0x000000010d0a7824 */ /* 0x000fe200078e020a */
[C---:B------:R-:W-:Y:S02]  /*0170*/  ISETP.GE.AND P0, PT, R8.reuse, 0x40, PT ;  /* 0x000000400800780c */ /* 0x040fe40003f06270 */
[----:B------:R-:W-:Y:S01]  /*0180*/  ISETP.GE.AND P1, PT, R9, 0x40, PT ;  /* 0x000000400900780c */ /* 0x000fe20003f26270 */
[----:B------:R-:W-:-:S02]  /*0190*/  IMAD R19, R8, 0x200, R10 ;  /* 0x0000020008137824 */ /* 0x000fc400078e020a */
[----:B------:R-:W-:Y:S01]  /*01a0*/  IMAD R21, R9, 0x200, R10 ;  /* 0x0000020009157824 */ /* 0x000fe200078e020a */
[----:B------:R-:W-:Y:S02]  /*01b0*/  CS2R R8, SRZ ;  /* 0x0000000000087805 */ /* 0x000fe4000001ff00 */
[----:B------:R-:W-:Y:S01]  /*01c0*/  CS2R R10, SRZ ;  /* 0x00000000000a7805 */ /* 0x000fe2000001ff00 */
[----:B-1----:R-:W-:Y:S01]  /*01d0*/  IMAD.WIDE R12, R13, 0x4, R6 ;  /* 0x000000040d0c7825 */ /* 0x002fe200078e0206 */
[----:B------:R-:W-:-:S03]  /*01e0*/  CS2R R6, SRZ ;  /* 0x0000000000067805 */ /* 0x000fc6000001ff00 */
[--C-:B--2---:R-:W-:Y:S02]  /*01f0*/  IMAD.WIDE R18, R19, 0x4, R4.reuse ;  /* 0x0000000413127825 */ /* 0x104fe400078e0204 */
[----:B------:R-:W2:Y:S02]  /*0200*/  LDG.E.EL.128 R12, desc[UR6][R12.64] ;  /* 0x000000060c0c7981 */ /* 0x000ea4000c2e1d00 */
[----:B------:R-:W-:Y:S01]  /*0210*/  IMAD.WIDE R20, R21, 0x4, R4 ;  /* 0x0000000415147825 */ /* 0x000fe200078e0204 */
[----:B------:R-:W-:Y:S01]  /*0220*/  CS2R R4, SRZ ;  /* 0x0000000000047805 */ /* 0x000fe2000001ff00 */
[----:B------:R-:W2:Y:S05]  /*0230*/  @!P0 LDG.E.EL.128 R8, desc[UR6][R18.64] ;  /* 0x0000000612088981 */ /* 0x000eaa000c2e1d00 */
[----:B------:R1:W3:Y:S01]  /*0240*/  @!P1 LDG.E.EL.128 R4, desc[UR6][R20.64] ;  /* 0x0000000614049981 */ /* 0x0002e2000c2e1d00 */
[----:B------:R-:W4:Y:S01]  /*0250*/  S2UR UR5, SR_CgaCtaId ;  /* 0x00000000000579c3 */ /* 0x000f220000008800 */
[----:B------:R-:W-:Y:S01]  /*0260*/  IMAD.SHL.U32 R22, R16, 0x80, RZ ;  /* 0x0000008010167824 */ /* 0x000fe200078e00ff */
[----:B------:R-:W-:-:S04]  /*0270*/  UMOV UR4, 0x400 ;  /* 0x0000040000047882 */ /* 0x000fc80000000000 */
[----:B------:R-:W-:-:S04]  /*0280*/  LOP3.LUT R23, R22, 0x380, RZ, 0xc0, !PT ;  /* 0x0000038016177812 */ /* 0x000fc800078ec0ff */
[C---:B------:R-:W-:Y:S02]  /*0290*/  LOP3.LUT R24, R23.reuse, 0x20, RZ, 0xfc, !PT ;  /* 0x0000002017187812 */ /* 0x040fe400078efcff */
[C---:B------:R-:W-:Y:S02]  /*02a0*/  LOP3.LUT R25, R23.reuse, 0x40, RZ, 0xfc, !PT ;  /* 0x0000004017197812 */ /* 0x040fe400078efcff */
[C---:B------:R-:W-:Y:S02]  /*02b0*/  LOP3.LUT R22, R23.reuse, R0, RZ, 0xfc, !PT ;  /* 0x0000000017167212 */ /* 0x040fe400078efcff */
[----:B-1----:R-:W-:Y:S01]  /*02c0*/  LOP3.LUT R20, R23, 0x60, RZ, 0xfc, !PT ;  /* 0x0000006017147812 */ /* 0x002fe200078efcff */
[----:B----4-:R-:W-:Y:S01]  /*02d0*/  UPRMT UR4, UR5, 0x654, UR4 ;  /* 0x0000065405047896 */ /* 0x010fe20008000004 */
[----:B------:R-:W-:-:S05]  /*02e0*/  SHF.R.U32.HI R16, RZ, 0x1, R16 ;  /* 0x00000001ff107819 */ /* 0x000fca0000011610 */
[----:B------:R-:W-:Y:S02]  /*02f0*/  LEA.HI R23, R23, UR4, RZ, 0x1d ;  /* 0x0000000417177c11 */ /* 0x000fe4000f8fe8ff */
[----:B------:R-:W-:Y:S02]  /*0300*/  LEA.HI R21, R24, UR4, RZ, 0x1d ;  /* 0x0000000418157c11 */ /* 0x000fe4000f8fe8ff */
[----:B------:R-:W-:Y:S02]  /*0310*/  LEA.HI R25, R25, UR4, RZ, 0x1d ;  /* 0x0000000419197c11 */ /* 0x000fe4000f8fe8ff */
[----:B------:R-:W-:Y:S01]  /*0320*/  LEA.HI R27, R20, UR4, RZ, 0x1d ;  /* 0x00000004141b7c11 */ /* 0x000fe2000f8fe8ff */
[----:B------:R-:W-:Y:S01]  /*0330*/  IMAD R19, R22, 0x4, R23 ;  /* 0x0000000416137824 */ /* 0x000fe200078e0217 */
[----:B------:R-:W-:Y:S01]  /*0340*/  LOP3.LUT R16, R16, 0x3c, RZ, 0xc0, !PT ;  /* 0x0000003c10107812 */ /* 0x000fe200078ec0ff */
[C---:B------:R-:W-:Y:S02]  /*0350*/  IMAD R18, R22.reuse, 0x4, R21 ;  /* 0x0000000416127824 */ /* 0x040fe400078e0215 */
[----:B------:R-:W-:-:S02]  /*0360*/  IMAD R21, R22, 0x4, R25 ;  /* 0x0000000416157824 */ /* 0x000fc400078e0219 */
[----:B------:R-:W-:Y:S02]  /*0370*/  IMAD R20, R22, 0x4, R27 ;  /* 0x0000000416147824 */ /* 0x000fe400078e021b */
[----:B------:R-:W-:Y:S01]  /*0380*/  VIADD R23, R16, UR4 ;  /* 0x0000000410177c36 */ /* 0x000fe20008000000 */
[----:B------:R-:W-:Y:S02]  /*0390*/  LOP3.LUT R17, R17, 0x1c, R2, 0xf8, !PT ;  /* 0x0000001c11117812 */ /* 0x000fe400078ef802 */
[C---:B--2---:R-:W-:Y:S01]  /*03a0*/  FSETP.GEU.AND P6, PT, R12.reuse, -R8, PT ;  /* 0x800000080c00720b */ /* 0x044fe20003fce000 */
[----:B------:R-:W-:Y:S01]  /*03b0*/  FADD R8, R12, R8 ;  /* 0x000000080c087221 */ /* 0x000fe20000000000 */
[C---:B------:R-:W-:Y:S01]  /*03c0*/  FSETP.GEU.AND P2, PT, R13.reuse, -R9, PT ;  /* 0x800000090d00720b */ /* 0x040fe20003f4e000 */
[----:B------:R-:W-:Y:S01]  /*03d0*/  FADD R9, R13, R9 ;  /* 0x000000090d097221 */ /* 0x000fe20000000000 */
[C---:B------:R-:W-:Y:S01]  /*03e0*/  FSETP.GEU.AND P4, PT, R14.reuse, -R10, PT ;  /* 0x8000000a0e00720b */ /* 0x040fe20003f8e000 */
[----:B------:R-:W-:Y:S01]  /*03f0*/  FADD R10, R14, R10 ;  /* 0x0000000a0e0a7221 */ /* 0x000fe20000000000 */
[C---:B------:R-:W-:Y:S01]  /*0400*/  FSETP.GEU.AND P5, PT, R15.reuse, -R11, PT ;  /* 0x8000000b0f00720b */ /* 0x040fe20003fae000 */
[----:B------:R-:W-:Y:S01]  /*0410*/  FADD R11, R15, R11 ;  /* 0x0000000b0f0b7221 */ /* 0x000fe20000000000 */
[C---:B---3--:R-:W-:Y:S01]  /*0420*/  FSETP.GEU.AND P0, PT, R12.reuse, -R4, PT ;  /* 0x800000040c00720b */ /* 0x048fe20003f0e000 */
[----:B------:R-:W-:Y:S01]  /*0430*/  FADD R4, R12, R4 ;  /* 0x000000040c047221 */ /* 0x000fe20000000000 */
[C---:B------:R-:W-:Y:S01]  /*0440*/  FSETP.GEU.AND P1, PT, R13.reuse, -R5, PT ;  /* 0x800000050d00720b */ /* 0x040fe20003f2e000 */
[----:B------:R-:W-:Y:S01]  /*0450*/  FADD R5, R13, R5 ;  /* 0x000000050d057221 */ /* 0x000fe20000000000 */
[C---:B------:R-:W-:Y:S01]  /*0460*/  FSETP.GEU.AND P3, PT, R14.reuse, -R6, PT ;  /* 0x800000060e00720b */ /* 0x040fe20003f6e000 */
[----:B------:R-:W-:Y:S01]  /*0470*/  FADD R6, R14, R6 ;  /* 0x000000060e067221 */ /* 0x000fe20000000000 */
[----:B------:R-:W-:-:S02]  /*0480*/  FSEL R8, R8, RZ, P6 ;  /* 0x000000ff08087208 */ /* 0x000fc40003000000 */
[C---:B------:R-:W-:Y:S01]  /*0490*/  FSETP.GEU.AND P6, PT, R15.reuse, -R7, PT ;  /* 0x800000070f00720b */ /* 0x040fe20003fce000 */
[----:B------:R-:W-:Y:S01]  /*04a0*/  FADD R7, R15, R7 ;  /* 0x000000070f077221 */ /* 0x000fe20000000000 */
[----:B------:R-:W-:Y:S02]  /*04b0*/  FSEL R9, R9, RZ, P2 ;  /* 0x000000ff09097208 */ /* 0x000fe40001000000 */
[----:B------:R-:W-:Y:S02]  /*04c0*/  FSEL R12, R10, RZ, P4 ;  /* 0x000000ff0a0c7208 */ /* 0x000fe40002000000 */
[----:B------:R-:W-:Y:S01]  /*04d0*/  FSEL R11, R11, RZ, P5 ;  /* 0x000000ff0b0b7208 */ /* 0x000fe20002800000 */
[----:B------:R-:W-:Y:S01]  /*04e0*/  STS [R19], R8 ;  /* 0x0000000813007388 */ /* 0x000fe20000000800 */
[----:B------:R-:W-:Y:S02]  /*04f0*/  FSEL R14, R4, RZ, P0 ;  /* 0x000000ff040e7208 */ /* 0x000fe40000000000 */
[----:B------:R-:W-:Y:S01]  /*0500*/  FSEL R13, R5, RZ, P1 ;  /* 0x000000ff050d7208 */ /* 0x000fe20000800000 */
[----:B------:R1:W-:Y:S01]  /*0510*/  STS [R18+0x80], R9 ;  /* 0x0000800912007388 */ /* 0x0003e20000000800 */
[----:B------:R-:W-:-:S02]  /*0520*/  FSEL R16, R6, RZ, P3 ;  /* 0x000000ff06107208 */ /* 0x000fc40001800000 */
[----:B------:R-:W-:Y:S01]  /*0530*/  FSEL R15, R7, RZ, P6 ;  /* 0x000000ff070f7208 */ /* 0x000fe20003000000 */
[----:B------:R-:W-:Y:S04]  /*0540*/  STS [R21+0x100], R12 ;  /* 0x0001000c15007388 */ /* 0x000fe80000000800 */
[----:B------:R2:W-:Y:S01]  /*0550*/  STS [R20+0x180], R11 ;  /* 0x0001800b14007388 */ /* 0x0005e20000000800 */
[----:B------:R-:W-:Y:S01]  /*0560*/  LOP3.LUT R10, R2, 0x1fc, RZ, 0xc0, !PT ;  /* 0x000001fc020a7812 */ /* 0x000fe200078ec0ff */
[----:B-1----:R-:W1:Y:S02]  /*0570*/  LDC.64 R8, c[0x0][0x220] ;  /* 0x00008800ff087b82 */ /* 0x002e640000000a00 */
[----:B------:R-:W-:Y:S04]  /*0580*/  STS [R19+0x40], R14 ;  /* 0x0000400e13007388 */ /* 0x000fe80000000800 */
[----:B------:R3:W-:Y:S04]  /*0590*/  STS [R18+0xc0], R13 ;  /* 0x0000c00d12007388 */ /* 0x0007e80000000800 */
[----:B------:R-:W-:Y:S04]  /*05a0*/  STS [R21+0x140], R16 ;  /* 0x0001401015007388 */ /* 0x000fe80000000800 */
[----:B------:R-:W-:Y:S01]  /*05b0*/  STS [R20+0x1c0], R15 ;  /* 0x0001c00f14007388 */ /* 0x000fe20000000800 */
[C---:B------:R-:W-:Y:S01]  /*05c0*/  IMAD R23, R10.reuse, 0x4, R23 ;  /* 0x000000040a177824 */ /* 0x040fe200078e0217 */
[----:B------:R-:W-:Y:S06]  /*05d0*/  BAR.SYNC.DEFER_BLOCKING 0x0 ;  /* 0x0000000000007b1d */ /* 0x000fec0000010000 */
[----:B------:R-:W-:Y:S04]  /*05e0*/  LDS R4, [R23] ;  /* 0x0000000017047984 */ /* 0x000fe80000000800 */
[----:B------:R-:W-:Y:S04]  /*05f0*/  LDS R5, [R23+0x4] ;  /* 0x0000040017057984 */ /* 0x000fe80000000800 */
[----:B------:R-:W-:Y:S04]  /*0600*/  LDS R6, [R23+0x8] ;  /* 0x0000080017067984 */ /* 0x000fe80000000800 */
[----:B------:R-:W4:Y:S01]  /*0610*/  LDS R7, [R23+0xc] ;  /* 0x00000c0017077984 */ /* 0x000f220000000800 */
[----:B--2---:R-:W-:-:S02]  /*0620*/  LOP3.LUT R11, R10, 0x200, RZ, 0xfc, !PT ;  /* 0x000002000a0b7812 */ /* 0x004fc400078efcff */
[----:B------:R-:W-:Y:S02]  /*0630*/  LOP3.LUT R2, R3, R0, RZ, 0xfc, !PT ;  /* 0x0000000003027212 */ /* 0x000fe400078efcff */
[----:B------:R-:W-:Y:S02]  /*0640*/  ISETP.GE.AND P0, PT, R17, 0x40, PT ;  /* 0x000000401100780c */ /* 0x000fe40003f06270 */
[----:B------:R-:W-:Y:S01]  /*0650*/  SHF.R.U32.HI R11, RZ, 0x3, R11 ;  /* 0x00000003ff0b7819 */ /* 0x000fe2000001160b */
[----:B---3--:R-:W-:-:S03]  /*0660*/  IMAD R13, R2, 0x40, R17 ;  /* 0x00000040020d7824 */ /* 0x008fc600078e0211 */
[----:B------:R-:W-:Y:S01]  /*0670*/  LOP3.LUT R11, R11, 0x7c, RZ, 0xc0, !PT ;  /* 0x0000007c0b0b7812 */ /* 0x000fe200078ec0ff */
[----:B-1----:R-:W-:-:S04]  /*0680*/  IMAD.WIDE R12, R13, 0x4, R8 ;  /* 0x000000040d0c7825 */ /* 0x002fc800078e0208 */
[----:B------:R-:W-:-:S04]  /*0690*/  VIADD R11, R11, UR4 ;  /* 0x000000040b0b7c36 */ /* 0x000fc80008000000 */
[----:B------:R-:W-:Y:S01]  /*06a0*/  IMAD R11, R10, 0x4, R11 ;  /* 0x000000040a0b7824 */ /* 0x000fe200078e020b */
[----:B----4-:R1:W-:Y:S01]  /*06b0*/  @!P0 STG.E.128 desc[UR6][R12.64], R4 ;  /* 0x000000040c008986 */ /* 0x0103e2000c101d06 */
[----:B------:R-:W-:Y:S05]  /*06c0*/  @P0 EXIT ;  /* 0x000000000000094d */ /* 0x000fea0003800000 */
[----:B-1----:R-:W-:Y:S01]  /*06d0*/  LDS R4, [R11+0x800] ;  /* 0x000800000b047984 */ /* 0x002fe20000000800 */
[----:B------:R-:W-:-:S03]  /*06e0*/  LOP3.LUT R0, R3, 0x10, R0, 0xfe, !PT ;  /* 0x0000001003007812 */ /* 0x000fc600078efe00 */
[----:B------:R-:W-:Y:S02]  /*06f0*/  LDS R5, [R11+0x804] ;  /* 0x000804000b057984 */ /* 0x000fe40000000800 */
[----:B------:R-:W-:Y:S02]  /*0700*/  IMAD R17, R0, 0x40, R17 ;  /* 0x0000004000117824 */ /* 0x000fe400078e0211 */
[----:B------:R-:W-:Y:S02]  /*0710*/  LDS R6, [R11+0x808] ;  /* 0x000808000b067984 */ /* 0x000fe40000000800 */
[----:B------:R-:W-:Y:S02]  /*0720*/  IMAD.WIDE R8, R17, 0x4, R8 ;  /* 0x0000000411087825 */ /* 0x000fe400078e0208 */
[----:B------:R-:W0:Y:S04]  /*0730*/  LDS R7, [R11+0x80c] ;  /* 0x00080c000b077984 */ /* 0x000e280000000800 */
[----:B0-----:R-:W-:Y:S01]  /*0740*/  STG.E.128 desc[UR6][R8.64], R4 ;  /* 0x0000000408007986 */ /* 0x001fe2000c101d06 */
[----:B------:R-:W-:Y:S05]  /*0750*/  EXIT ;  /* 0x000000000000794d */ /* 0x000fea0003800000 */
.L_x_0:
[----:B------:R-:W-:-:S00]  /*0760*/  BRA `(.L_x_0) ;  /* 0xfffffffc00fc7947 */ /* 0x000fc0000383ffff */
[----:B------:R-:W-:-:S00]  /*0770*/  NOP ;  /* 0x0000000000007918 */ /* 0x000fc00000000000 */
        /* <DEDUP_REMOVED lines=8> */
.L_x_1:


//--------------------- .nv.shared.triton_poi_fused_convolution_relu_19 --------------------------
	.section	.nv.shared.triton_poi_fused_convolution_relu_19,"aw",@nobits
	.sectionflags	@""
	.align	16
	.zero		1024


//--------------------- .nv.constant0.triton_poi_fused_convolution_relu_19 --------------------------
	.section	.nv.constant0.triton_poi_fused_convolution_relu_19,"a",@progbits
	.sectionflags	@""
	.align	4
.nv.constant0.triton_poi_fused_convolution_relu_19:
	.zero		560
